//
// Generated by NVIDIA NVVM Compiler
//
// Compiler Build ID: CL-36424714
// Cuda compilation tools, release 13.0, V13.0.88
// Based on NVVM 20.0.0
//

.version 9.0
.target sm_100
.address_size 64

	// .globl	_Z10computeGPUiPiS_PfS0_S0_

.visible .entry _Z10computeGPUiPiS_PfS0_S0_(
	.param .u32 _Z10computeGPUiPiS_PfS0_S0__param_0,
	.param .u64 .ptr .align 1 _Z10computeGPUiPiS_PfS0_S0__param_1,
	.param .u64 .ptr .align 1 _Z10computeGPUiPiS_PfS0_S0__param_2,
	.param .u64 .ptr .align 1 _Z10computeGPUiPiS_PfS0_S0__param_3,
	.param .u64 .ptr .align 1 _Z10computeGPUiPiS_PfS0_S0__param_4,
	.param .u64 .ptr .align 1 _Z10computeGPUiPiS_PfS0_S0__param_5
)
{
	.reg .pred 	%p<5>;
	.reg .b32 	%r<17>;
	.reg .b32 	%f<7>;
	.reg .b64 	%rd<20>;

	ld.param.u32 	%r10, [_Z10computeGPUiPiS_PfS0_S0__param_0];
	ld.param.u64 	%rd12, [_Z10computeGPUiPiS_PfS0_S0__param_1];
	ld.param.u64 	%rd8, [_Z10computeGPUiPiS_PfS0_S0__param_2];
	ld.param.u64 	%rd9, [_Z10computeGPUiPiS_PfS0_S0__param_3];
	ld.param.u64 	%rd10, [_Z10computeGPUiPiS_PfS0_S0__param_4];
	ld.param.u64 	%rd11, [_Z10computeGPUiPiS_PfS0_S0__param_5];
	cvta.to.global.u64 	%rd1, %rd12;
	setp.lt.s32 	%p1, %r10, 1;
	@%p1 bra 	$L__BB0_6;
	ld.global.u32 	%r14, [%rd1];
	cvta.to.global.u64 	%rd2, %rd11;
	cvta.to.global.u64 	%rd3, %rd10;
	cvta.to.global.u64 	%rd4, %rd8;
	cvta.to.global.u64 	%rd5, %rd9;
	mov.b32 	%r15, 0;
	bra.uni 	$L__BB0_3;
$L__BB0_2:
	setp.eq.s32 	%p4, %r15, %r10;
	@%p4 bra 	$L__BB0_6;
$L__BB0_3:
	mov.u32 	%r4, %r15;
	mov.u32 	%r16, %r14;
	add.s32 	%r15, %r4, 1;
	mul.wide.u32 	%rd13, %r4, 4;
	add.s64 	%rd6, %rd1, %rd13;
	ld.global.u32 	%r14, [%rd6+4];
	setp.ge.s32 	%p2, %r16, %r14;
	@%p2 bra 	$L__BB0_2;
	add.s64 	%rd7, %rd2, %rd13;
	ld.global.f32 	%f6, [%rd7];
$L__BB0_5:
	mul.wide.s32 	%rd15, %r16, 4;
	add.s64 	%rd16, %rd3, %rd15;
	ld.global.f32 	%f4, [%rd16];
	add.s64 	%rd17, %rd4, %rd15;
	ld.global.u32 	%r12, [%rd17];
	mul.wide.s32 	%rd18, %r12, 4;
	add.s64 	%rd19, %rd5, %rd18;
	ld.global.f32 	%f5, [%rd19];
	fma.rn.f32 	%f6, %f4, %f5, %f6;
	st.global.f32 	[%rd7], %f6;
	add.s32 	%r16, %r16, 1;
	ld.global.u32 	%r14, [%rd6+4];
	setp.lt.s32 	%p3, %r16, %r14;
	@%p3 bra 	$L__BB0_5;
	bra.uni 	$L__BB0_2;
$L__BB0_6:
	ret;

}


// ===== COMPILED SASS (sm_100) =====

	.target	sm_100

	.elftype	@"ET_EXEC"


//--------------------- .note.nv.tkinfo           --------------------------
	.section	.note.nv.tkinfo,"",@"SHT_NOTE"
	.sectionflags	@"SHF_NOTE_NV_TKINFO"
	.tkinfo
        /*0018*/ 	.word	0x00000002
        /*0030*/ 	.string	""
        /*0030*/ 	.string	"ptxas"
        /*0030*/ 	.string	"Cuda compilation tools, release 13.0, V13.0.88"
        /*0030*/ 	.string	"Build cuda_13.0.r13.0/compiler.36424714_0"
        /*0030*/ 	.string	"-arch sm_100 -m 64 "



//--------------------- .note.nv.cuinfo           --------------------------
	.section	.note.nv.cuinfo,"",@"SHT_NOTE"
	.sectionflags	@"SHF_NOTE_NV_CUINFO"
        /*0018*/ 	.short	0x0002
        /*001a*/ 	.short	0x0064
        /*001c*/ 	.short	0x0082
	.zero		2


//--------------------- .nv.info                  --------------------------
	.section	.nv.info,"",@"SHT_CUDA_INFO"
	.align	4


	//----- nvinfo : EIATTR_REGCOUNT
	.align		4
        /*0000*/ 	.byte	0x04, 0x2f
        /*0002*/ 	.short	(.L_1 - .L_0)
	.align		4
.L_0:
        /*0004*/ 	.word	index@(_Z10computeGPUiPiS_PfS0_S0_)
        /*0008*/ 	.word	0x00000012


	//----- nvinfo : EIATTR_FRAME_SIZE
	.align		4
.L_1:
        /*000c*/ 	.byte	0x04, 0x11
        /*000e*/ 	.short	(.L_3 - .L_2)
	.align		4
.L_2:
        /*0010*/ 	.word	index@(_Z10computeGPUiPiS_PfS0_S0_)
        /*0014*/ 	.word	0x00000000


	//----- nvinfo : EIATTR_MIN_STACK_SIZE
	.align		4
.L_3:
        /*0018*/ 	.byte	0x04, 0x12
        /*001a*/ 	.short	(.L_5 - .L_4)
	.align		4
.L_4:
        /*001c*/ 	.word	index@(_Z10computeGPUiPiS_PfS0_S0_)
        /*0020*/ 	.word	0x00000000
.L_5:


//--------------------- .nv.compat                --------------------------
	.section	.nv.compat,"",@"SHT_CUDA_COMPAT_INFO"
	.align	4
        /*0000*/ 	.byte	0x02, 0x09, 0x00, 0x00, 0x02, 0x02, 0x01, 0x00, 0x02, 0x05, 0x05, 0x00, 0x03, 0x07, 0x01, 0x01
        /*0010*/ 	.byte	0x02, 0x03, 0x00, 0x00, 0x02, 0x06, 0x01, 0x00, 0x04, 0x0b, 0x08, 0x00, 0x09, 0x00, 0x00, 0x00
        /*0020*/ 	.byte	0x00, 0x00, 0x00, 0x00


//--------------------- .nv.info._Z10computeGPUiPiS_PfS0_S0_ --------------------------
	.section	.nv.info._Z10computeGPUiPiS_PfS0_S0_,"",@"SHT_CUDA_INFO"
	.sectionflags	@""
	.align	4


	//----- nvinfo : EIATTR_CUDA_API_VERSION
	.align		4
        /*0000*/ 	.byte	0x04, 0x37
        /*0002*/ 	.short	(.L_7 - .L_6)
.L_6:
        /*0004*/ 	.word	0x00000082


	//----- nvinfo : EIATTR_KPARAM_INFO
	.align		4
.L_7:
        /*0008*/ 	.byte	0x04, 0x17
        /*000a*/ 	.short	(.L_9 - .L_8)
.L_8:
        /*000c*/ 	.word	0x00000000
        /*0010*/ 	.short	0x0005
        /*0012*/ 	.short	0x0028
        /*0014*/ 	.byte	0x00, 0xf5, 0x21, 0x00


	//----- nvinfo : EIATTR_KPARAM_INFO
	.align		4
.L_9:
        /*0018*/ 	.byte	0x04, 0x17
        /*001a*/ 	.short	(.L_11 - .L_10)
.L_10:
        /*001c*/ 	.word	0x00000000
        /*0020*/ 	.short	0x0004
        /*0022*/ 	.short	0x0020
        /*0024*/ 	.byte	0x00, 0xf5, 0x21, 0x00


	//----- nvinfo : EIATTR_KPARAM_INFO
	.align		4
.L_11:
        /*0028*/ 	.byte	0x04, 0x17
        /*002a*/ 	.short	(.L_13 - .L_12)
.L_12:
        /*002c*/ 	.word	0x00000000
        /*0030*/ 	.short	0x0003
        /*0032*/ 	.short	0x0018
        /*0034*/ 	.byte	0x00, 0xf5, 0x21, 0x00


	//----- nvinfo : EIATTR_KPARAM_INFO
	.align		4
.L_13:
        /*0038*/ 	.byte	0x04, 0x17
        /*003a*/ 	.short	(.L_15 - .L_14)
.L_14:
        /*003c*/ 	.word	0x00000000
        /*0040*/ 	.short	0x0002
        /*0042*/ 	.short	0x0010
        /*0044*/ 	.byte	0x00, 0xf5, 0x21, 0x00


	//----- nvinfo : EIATTR_KPARAM_INFO
	.align		4
.L_15:
        /*0048*/ 	.byte	0x04, 0x17
        /*004a*/ 	.short	(.L_17 - .L_16)
.L_16:
        /*004c*/ 	.word	0x00000000
        /*0050*/ 	.short	0x0001
        /*0052*/ 	.short	0x0008
        /*0054*/ 	.byte	0x00, 0xf5, 0x21, 0x00


	//----- nvinfo : EIATTR_KPARAM_INFO
	.align		4
.L_17:
        /*0058*/ 	.byte	0x04, 0x17
        /*005a*/ 	.short	(.L_19 - .L_18)
.L_18:
        /*005c*/ 	.word	0x00000000
        /*0060*/ 	.short	0x0000
        /*0062*/ 	.short	0x0000
        /*0064*/ 	.byte	0x00, 0xf0, 0x11, 0x00


	//----- nvinfo : EIATTR_SPARSE_MMA_MASK
	.align		4
.L_19:
        /*0068*/ 	.byte	0x03, 0x50
        /*006a*/ 	.short	0x0000


	//----- nvinfo : EIATTR_MAXREG_COUNT
	.align		4
        /*006c*/ 	.byte	0x03, 0x1b
        /*006e*/ 	.short	0x00ff


	//----- nvinfo : EIATTR_MERCURY_ISA_VERSION
	.align		4
        /*0070*/ 	.byte	0x03, 0x5f
        /*0072*/ 	.short	0x0101


	//----- nvinfo : EIATTR_VRC_CTA_INIT_COUNT
	.align		4
        /*0074*/ 	.byte	0x02, 0x4a
	.zero		1
	.zero		1


	//----- nvinfo : EIATTR_EXIT_INSTR_OFFSETS
	.align		4
        /*0078*/ 	.byte	0x04, 0x1c
        /*007a*/ 	.short	(.L_21 - .L_20)


	//   ....[0]....
.L_20:
        /*007c*/ 	.word	0x00000030


	//   ....[1]....
        /*0080*/ 	.word	0x00000270


	//----- nvinfo : EIATTR_CBANK_PARAM_SIZE
	.align		4
.L_21:
        /*0084*/ 	.byte	0x03, 0x19
        /*0086*/ 	.short	0x0030


	//----- nvinfo : EIATTR_PARAM_CBANK
	.align		4
        /*0088*/ 	.byte	0x04, 0x0a
        /*008a*/ 	.short	(.L_23 - .L_22)
	.align		4
.L_22:
        /*008c*/ 	.word	index@(.nv.constant0._Z10computeGPUiPiS_PfS0_S0_)
        /*0090*/ 	.short	0x0380
        /*0092*/ 	.short	0x0030


	//----- nvinfo : EIATTR_SW_WAR
	.align		4
.L_23:
        /*0094*/ 	.byte	0x04, 0x36
        /*0096*/ 	.short	(.L_25 - .L_24)
.L_24:
        /*0098*/ 	.word	0x00000008
.L_25:


//--------------------- .nv.callgraph             --------------------------
	.section	.nv.callgraph,"",@"SHT_CUDA_CALLGRAPH"
	.align	4
	.sectionentsize	8
	.align		4
        /*0000*/ 	.word	0x00000000
	.align		4
        /*0004*/ 	.word	0xffffffff
	.align		4
        /*0008*/ 	.word	0x00000000
	.align		4
        /*000c*/ 	.word	0xfffffffe
	.align		4
        /*0010*/ 	.word	0x00000000
	.align		4
        /*0014*/ 	.word	0xfffffffd
	.align		4
        /*0018*/ 	.word	0x00000000
	.align		4
        /*001c*/ 	.word	0xfffffffc


//--------------------- .text._Z10computeGPUiPiS_PfS0_S0_ --------------------------
	.section	.text._Z10computeGPUiPiS_PfS0_S0_,"ax",@progbits
	.align	128
        .global         _Z10computeGPUiPiS_PfS0_S0_
        .type           _Z10computeGPUiPiS_PfS0_S0_,@function
        .size           _Z10computeGPUiPiS_PfS0_S0_,(.L_x_4 - _Z10computeGPUiPiS_PfS0_S0_)
        .other          _Z10computeGPUiPiS_PfS0_S0_,@"STO_CUDA_ENTRY STV_DEFAULT"
_Z10computeGPUiPiS_PfS0_S0_:
.text._Z10computeGPUiPiS_PfS0_S0_:
[----:B------:R-:W-:Y:S08]  /*0000*/  LDC R1, c[0x0][0x37c] ;  /* 0x0000df00ff017b82 */ /* 0x000ff00000000800 */
[----:B------:R-:W0:Y:S02]  /*0010*/  LDC R0, c[0x0][0x380] ;  /* 0x0000e000ff007b82 */ /* 0x000e240000000800 */
[----:B0-----:R-:W-:-:S13]  /*0020*/  ISETP.GE.AND P0, PT, R0, 0x1, PT ;  /* 0x000000010000780c */ /* 0x001fda0003f06270 */
[----:B------:R-:W-:Y:S05]  /*0030*/  @!P0 EXIT ;  /* 0x000000000000894d */ /* 0x000fea0003800000 */
[----:B------:R-:W0:Y:S01]  /*0040*/  LDC.64 R2, c[0x0][0x388] ;  /* 0x0000e200ff027b82 */ /* 0x000e220000000a00 */
[----:B------:R-:W0:Y:S02]  /*0050*/  LDCU.64 UR4, c[0x0][0x358] ;  /* 0x00006b00ff0477ac */ /* 0x000e240008000a00 */
[----:B0-----:R0:W5:Y:S01]  /*0060*/  LDG.E R4, desc[UR4][R2.64] ;  /* 0x0000000402047981 */ /* 0x001162000c1e1900 */
[----:B------:R-:W-:-:S07]  /*0070*/  HFMA2 R0, -RZ, RZ, 0, 0 ;  /* 0x00000000ff007431 */ /* 0x000fce00000001ff */
.L_x_2:
[----:B0-----:R-:W0:Y:S02]  /*0080*/  LDC.64 R2, c[0x0][0x388] ;  /* 0x0000e200ff027b82 */ /* 0x001e240000000a00 */
[----:B0-----:R-:W-:-:S05]  /*0090*/  IMAD.WIDE.U32 R2, R0, 0x4, R2 ;  /* 0x0000000400027825 */ /* 0x001fca00078e0002 */
[----:B------:R-:W2:Y:S01]  /*00a0*/  LDG.E R7, desc[UR4][R2.64+0x4] ;  /* 0x0000040402077981 */ /* 0x000ea2000c1e1900 */
[----:B------:R-:W-:Y:S01]  /*00b0*/  VIADD R5, R0, 0x1 ;  /* 0x0000000100057836 */ /* 0x000fe20000000000 */
[----:B-----5:R-:W-:Y:S01]  /*00c0*/  MOV R13, R4 ;  /* 0x00000004000d7202 */ /* 0x020fe20000000f00 */
[----:B------:R-:W-:-:S03]  /*00d0*/  IMAD.MOV.U32 R9, RZ, RZ, R0 ;  /* 0x000000ffff097224 */ /* 0x000fc600078e0000 */
[----:B------:R-:W-:Y:S02]  /*00e0*/  MOV R0, R5 ;  /* 0x0000000500007202 */ /* 0x000fe40000000f00 */
[----:B--2---:R-:W-:Y:S01]  /*00f0*/  ISETP.GE.AND P0, PT, R4, R7, PT ;  /* 0x000000070400720c */ /* 0x004fe20003f06270 */
[----:B------:R-:W-:-:S12]  /*0100*/  IMAD.MOV.U32 R4, RZ, RZ, R7 ;  /* 0x000000ffff047224 */ /* 0x000fd800078e0007 */
[----:B------:R-:W-:Y:S05]  /*0110*/  @P0 BRA `(.L_x_0) ;  /* 0x00000000004c0947 */ /* 0x000fea0003800000 */
[----:B------:R-:W0:Y:S02]  /*0120*/  LDC.64 R4, c[0x0][0x3a8] ;  /* 0x0000ea00ff047b82 */ /* 0x000e240000000a00 */
[----:B0-----:R-:W-:-:S05]  /*0130*/  IMAD.WIDE.U32 R4, R9, 0x4, R4 ;  /* 0x0000000409047825 */ /* 0x001fca00078e0004 */
[----:B------:R0:W5:Y:S02]  /*0140*/  LDG.E R15, desc[UR4][R4.64] ;  /* 0x00000004040f7981 */ /* 0x000164000c1e1900 */
.L_x_1:
[----:B------:R-:W1:Y:S08]  /*0150*/  LDC.64 R8, c[0x0][0x390] ;  /* 0x0000e400ff087b82 */ /* 0x000e700000000a00 */
[----:B------:R-:W2:Y:S08]  /*0160*/  LDC.64 R6, c[0x0][0x3a0] ;  /* 0x0000e800ff067b82 */ /* 0x000eb00000000a00 */
[----:B------:R-:W3:Y:S01]  /*0170*/  LDC.64 R10, c[0x0][0x398] ;  /* 0x0000e600ff0a7b82 */ /* 0x000ee20000000a00 */
[----:B-1----:R-:W-:-:S06]  /*0180*/  IMAD.WIDE R8, R13, 0x4, R8 ;  /* 0x000000040d087825 */ /* 0x002fcc00078e0208 */
[----:B------:R-:W3:Y:S01]  /*0190*/  LDG.E R9, desc[UR4][R8.64] ;  /* 0x0000000408097981 */ /* 0x000ee2000c1e1900 */
[----:B--2---:R-:W-:-:S06]  /*01a0*/  IMAD.WIDE R6, R13, 0x4, R6 ;  /* 0x000000040d067825 */ /* 0x004fcc00078e0206 */
[----:B------:R-:W2:Y:S01]  /*01b0*/  LDG.E R6, desc[UR4][R6.64] ;  /* 0x0000000406067981 */ /* 0x000ea2000c1e1900 */
[----:B---3--:R-:W-:-:S06]  /*01c0*/  IMAD.WIDE R10, R9, 0x4, R10 ;  /* 0x00000004090a7825 */ /* 0x008fcc00078e020a */
[----:B------:R-:W2:Y:S02]  /*01d0*/  LDG.E R10, desc[UR4][R10.64] ;  /* 0x000000040a0a7981 */ /* 0x000ea4000c1e1900 */
[----:B--2--5:R-:W-:-:S05]  /*01e0*/  FFMA R15, R6, R10, R15 ;  /* 0x0000000a060f7223 */ /* 0x024fca000000000f */
[----:B------:R1:W-:Y:S04]  /*01f0*/  STG.E desc[UR4][R4.64], R15 ;  /* 0x0000000f04007986 */ /* 0x0003e8000c101904 */
[----:B------:R-:W2:Y:S01]  /*0200*/  LDG.E R12, desc[UR4][R2.64+0x4] ;  /* 0x00000404020c7981 */ /* 0x000ea2000c1e1900 */
[----:B------:R-:W-:-:S04]  /*0210*/  IADD3 R13, PT, PT, R13, 0x1, RZ ;  /* 0x000000010d0d7810 */ /* 0x000fc80007ffe0ff */
[----:B--2---:R-:W-:-:S13]  /*0220*/  ISETP.GE.AND P0, PT, R13, R12, PT ;  /* 0x0000000c0d00720c */ /* 0x004fda0003f06270 */
[----:B-1----:R-:W-:Y:S05]  /*0230*/  @!P0 BRA `(.L_x_1) ;  /* 0xfffffffc00c48947 */ /* 0x002fea000383ffff */
[----:B0-----:R-:W-:-:S07]  /*0240*/  MOV R4, R12 ;  /* 0x0000000c00047202 */ /* 0x001fce0000000f00 */
.L_x_0:
[----:B------:R-:W0:Y:S02]  /*0250*/  LDCU UR6, c[0x0][0x380] ;  /* 0x00007000ff0677ac */ /* 0x000e240008000800 */
[----:B0-----:R-:W-:-:S13]  /*0260*/  ISETP.NE.AND P0, PT, R0, UR6, PT ;  /* 0x0000000600007c0c */ /* 0x001fda000bf05270 */
[----:B------:R-:W-:Y:S05]  /*0270*/  @!P0 EXIT ;  /* 0x000000000000894d */ /* 0x000fea0003800000 */
[----:B------:R-:W-:Y:S05]  /*0280*/  BRA `(.L_x_2) ;  /* 0xfffffffc007c7947 */ /* 0x000fea000383ffff */
.L_x_3:
[----:B------:R-:W-:-:S00]  /*0290*/  BRA `(.L_x_3) ;  /* 0xfffffffc00fc7947 */ /* 0x000fc0000383ffff */
[----:B------:R-:W-:-:S00]  /*02a0*/  NOP ;  /* 0x0000000000007918 */ /* 0x000fc00000000000 */
        /* <DEDUP_REMOVED lines=13> */
.L_x_4:


//--------------------- .nv.shared.reserved.0     --------------------------
	.section	.nv.shared.reserved.0,"aw",@nobits
	.weak		__nv_reservedSMEM_offset_0_alias
	.size		__nv_reservedSMEM_offset_0_alias, 0, 64
	.other		__nv_reservedSMEM_offset_0_alias,@"STO_CUDA_RESERVED_SHARED STV_DEFAULT"
__nv_reservedSMEM_offset_0_alias:
	.zero		0
	.zero		64


//--------------------- .nv.constant0._Z10computeGPUiPiS_PfS0_S0_ --------------------------
	.section	.nv.constant0._Z10computeGPUiPiS_PfS0_S0_,"a",@progbits
	.sectionflags	@""
	.align	4
.nv.constant0._Z10computeGPUiPiS_PfS0_S0_:
	.zero		944


//--------------------- SYMBOLS --------------------------

	.type		.nv.reservedSmem.offset0,@object
	.size		.nv.reservedSmem.offset0,0x4
